	.headerflags	@"EF_CUDA_TEXMODE_UNIFIED EF_CUDA_64BIT_ADDRESS EF_CUDA_ACCELERATORS EF_CUDA_SM90 EF_CUDA_VIRTUAL_SM(EF_CUDA_SM90)"
	.elftype	@"ET_EXEC"


//--------------------- .nv.info                  --------------------------
	.section	.nv.info,"",@"SHT_CUDA_INFO"
	.align	4


	//----- nvinfo : EIATTR_REGCOUNT
	.align		4
        /*0000*/ 	.byte	0x04, 0x2f
        /*0002*/ 	.short	(.L_1 - .L_0)
	.align		4
.L_0:
        /*0004*/ 	.word	index@(triton_poi_fused_convolution_17)
        /*0008*/ 	.word	0x00000019


	//----- nvinfo : EIATTR_MIN_STACK_SIZE
	.align		4
.L_1:
        /*000c*/ 	.byte	0x04, 0x12
        /*000e*/ 	.short	(.L_3 - .L_2)
	.align		4
.L_2:
        /*0010*/ 	.word	index@(triton_poi_fused_convolution_17)
        /*0014*/ 	.word	0x00000000


	//----- nvinfo : EIATTR_FRAME_SIZE
	.align		4
.L_3:
        /*0018*/ 	.byte	0x04, 0x11
        /*001a*/ 	.short	(.L_5 - .L_4)
	.align		4
.L_4:
        /*001c*/ 	.word	index@(triton_poi_fused_convolution_17)
        /*0020*/ 	.word	0x00000000


	//----- nvinfo : EIATTR_MIN_STACK_SIZE
	.align		4
.L_5:
        /*0024*/ 	.byte	0x04, 0x12
        /*0026*/ 	.short	(.L_7 - .L_6)
	.align		4
.L_6:
        /*0028*/ 	.word	index@(triton_poi_fused_convolution_17)
        /*002c*/ 	.word	0x00000000
.L_7:


//--------------------- .nv.info.triton_poi_fused_convolution_17 --------------------------
	.section	.nv.info.triton_poi_fused_convolution_17,"",@"SHT_CUDA_INFO"
	.sectionflags	@""
	.align	4


	//----- nvinfo : EIATTR_CUDA_API_VERSION
	.align		4
        /*0000*/ 	.byte	0x04, 0x37
        /*0002*/ 	.short	(.L_9 - .L_8)
.L_8:
        /*0004*/ 	.word	0x0000007c


	//----- nvinfo : EIATTR_KPARAM_INFO
	.align		4
.L_9:
        /*0008*/ 	.byte	0x04, 0x17
        /*000a*/ 	.short	(.L_11 - .L_10)
.L_10:
        /*000c*/ 	.word	0x00000000
        /*0010*/ 	.short	0x0004
        /*0012*/ 	.short	0x001c
        /*0014*/ 	.byte	0x00, 0xf0, 0x11, 0x00


	//----- nvinfo : EIATTR_KPARAM_INFO
	.align		4
.L_11:
        /*0018*/ 	.byte	0x04, 0x17
        /*001a*/ 	.short	(.L_13 - .L_12)
.L_12:
        /*001c*/ 	.word	0x00000000
        /*0020*/ 	.short	0x0003
        /*0022*/ 	.short	0x0018
        /*0024*/ 	.byte	0x00, 0xf0, 0x11, 0x00


	//----- nvinfo : EIATTR_KPARAM_INFO
	.align		4
.L_13:
        /*0028*/ 	.byte	0x04, 0x17
        /*002a*/ 	.short	(.L_15 - .L_14)
.L_14:
        /*002c*/ 	.word	0x00000000
        /*0030*/ 	.short	0x0002
        /*0032*/ 	.short	0x0010
        /*0034*/ 	.byte	0x00, 0xf4, 0x21, 0x00


	//----- nvinfo : EIATTR_KPARAM_INFO
	.align		4
.L_15:
        /*0038*/ 	.byte	0x04, 0x17
        /*003a*/ 	.short	(.L_17 - .L_16)
.L_16:
        /*003c*/ 	.word	0x00000000
        /*0040*/ 	.short	0x0001
        /*0042*/ 	.short	0x0008
        /*0044*/ 	.byte	0x00, 0xf4, 0x21, 0x00


	//----- nvinfo : EIATTR_KPARAM_INFO
	.align		4
.L_17:
        /*0048*/ 	.byte	0x04, 0x17
        /*004a*/ 	.short	(.L_19 - .L_18)
.L_18:
        /*004c*/ 	.word	0x00000000
        /*0050*/ 	.short	0x0000
        /*0052*/ 	.short	0x0000
        /*0054*/ 	.byte	0x00, 0xf4, 0x21, 0x00


	//----- nvinfo : EIATTR_SPARSE_MMA_MASK
	.align		4
.L_19:
        /*0058*/ 	.byte	0x03, 0x50
        /*005a*/ 	.short	0x0000


	//----- nvinfo : EIATTR_MAXREG_COUNT
	.align		4
        /*005c*/ 	.byte	0x03, 0x1b
        /*005e*/ 	.short	0x00ff


	//----- nvinfo : EIATTR_EXIT_INSTR_OFFSETS
	.align		4
        /*0060*/ 	.byte	0x04, 0x1c
        /*0062*/ 	.short	(.L_21 - .L_20)


	//   ....[0]....
.L_20:
        /*0064*/ 	.word	0x000004c0


	//   ....[1]....
        /*0068*/ 	.word	0x000004e0


	//----- nvinfo : EIATTR_REQNTID
	.align		4
.L_21:
        /*006c*/ 	.byte	0x04, 0x10
        /*006e*/ 	.short	(.L_23 - .L_22)
.L_22:
        /*0070*/ 	.word	0x00000080
        /*0074*/ 	.word	0x00000001
        /*0078*/ 	.word	0x00000001


	//----- nvinfo : EIATTR_CBANK_PARAM_SIZE
	.align		4
.L_23:
        /*007c*/ 	.byte	0x03, 0x19
        /*007e*/ 	.short	0x0020


	//----- nvinfo : EIATTR_PARAM_CBANK
	.align		4
        /*0080*/ 	.byte	0x04, 0x0a
        /*0082*/ 	.short	(.L_25 - .L_24)
	.align		4
.L_24:
        /*0084*/ 	.word	index@(.nv.constant0.triton_poi_fused_convolution_17)
        /*0088*/ 	.short	0x0210
        /*008a*/ 	.short	0x0020


	//----- nvinfo : EIATTR_SW_WAR
	.align		4
.L_25:
        /*008c*/ 	.byte	0x04, 0x36
        /*008e*/ 	.short	(.L_27 - .L_26)
.L_26:
        /*0090*/ 	.word	0x00000008
.L_27:


//--------------------- .nv.callgraph             --------------------------
	.section	.nv.callgraph,"",@"SHT_CUDA_CALLGRAPH"
	.align	4
	.sectionentsize	8
	.align		4
        /*0000*/ 	.word	0x00000000
	.align		4
        /*0004*/ 	.word	0xffffffff
	.align		4
        /*0008*/ 	.word	0x00000000
	.align		4
        /*000c*/ 	.word	0xfffffffe
	.align		4
        /*0010*/ 	.word	0x00000000
	.align		4
        /*0014*/ 	.word	0xfffffffd
	.align		4
        /*0018*/ 	.word	0x00000000
	.align		4
        /*001c*/ 	.word	0xfffffffc


//--------------------- .text.triton_poi_fused_convolution_17 --------------------------
	.section	.text.triton_poi_fused_convolution_17,"ax",@progbits
	.sectionflags	@"SHF_BARRIERS=1"
	.align	128
        .global         triton_poi_fused_convolution_17
        .type           triton_poi_fused_convolution_17,@function
        .size           triton_poi_fused_convolution_17,(.L_x_1 - triton_poi_fused_convolution_17)
        .other          triton_poi_fused_convolution_17,@"STO_CUDA_ENTRY STV_DEFAULT"
triton_poi_fused_convolution_17:
.text.triton_poi_fused_convolution_17:
[----:B------:R-:W0:Y:S01]  /*0000*/  LDC R1, c[0x0][0x28] ;  /* 0x00000a00ff017b82 */ /* 0x000e220000000800 */
[----:B------:R-:W1:Y:S07]  /*0010*/  S2R R2, SR_TID.X ;  /* 0x0000000000027919 */ /* 0x000e6e0000002100 */
[----:B------:R-:W2:Y:S01]  /*0020*/  LDC.64 R6, c[0x0][0x210] ;  /* 0x00008400ff067b82 */ /* 0x000ea20000000a00 */
[----:B------:R-:W-:Y:S02]  /*0030*/  CS2R R12, SRZ ;  /* 0x00000000000c7805 */ /* 0x000fe4000001ff00 */
[----:B------:R-:W-:Y:S01]  /*0040*/  CS2R R14, SRZ ;  /* 0x00000000000e7805 */ /* 0x000fe2000001ff00 */
[----:B------:R-:W3:Y:S01]  /*0050*/  S2R R0, SR_CTAID.X ;  /* 0x0000000000007919 */ /* 0x000ee20000002500 */
[----:B------:R-:W-:Y:S01]  /*0060*/  ULDC.64 UR6, c[0x0][0x208] ;  /* 0x0000820000067ab9 */ /* 0x000fe20000000a00 */
[----:B------:R-:W4:Y:S01]  /*0070*/  S2R R3, SR_CTAID.Y ;  /* 0x0000000000037919 */ /* 0x000f220000002600 */
[----:B-1----:R-:W-:Y:S01]  /*0080*/  SHF.R.U32.HI R17, RZ, 0x4, R2 ;  /* 0x00000004ff117819 */ /* 0x002fe20000011602 */
[----:B------:R-:W-:-:S02]  /*0090*/  IMAD.SHL.U32 R21, R2, 0x4, RZ ;  /* 0x0000000402157824 */ /* 0x000fc400078e00ff */
[----:B---3--:R-:W-:Y:S01]  /*00a0*/  IMAD.SHL.U32 R0, R0, 0x40, RZ ;  /* 0x0000004000007824 */ /* 0x008fe200078e00ff */
[----:B------:R-:W-:Y:S01]  /*00b0*/  SGXT.U32 R17, R17, 0x3 ;  /* 0x000000031111781a */ /* 0x000fe20000000000 */
[----:B----4-:R-:W-:-:S03]  /*00c0*/  IMAD.SHL.U32 R20, R3, 0x10, RZ ;  /* 0x0000001003147824 */ /* 0x010fc600078e00ff */
[----:B------:R-:W-:Y:S02]  /*00d0*/  LOP3.LUT R5, R0, 0x3c, R21, 0xf8, !PT ;  /* 0x0000003c00057812 */ /* 0x000fe400078ef815 */
[----:B------:R-:W-:Y:S02]  /*00e0*/  LOP3.LUT R4, R20, R17, RZ, 0xfc, !PT ;  /* 0x0000001114047212 */ /* 0x000fe400078efcff */
[----:B------:R-:W-:-:S03]  /*00f0*/  ISETP.GE.AND P0, PT, R5, 0x40, PT ;  /* 0x000000400500780c */ /* 0x000fc60003f06270 */
[----:B------:R-:W-:-:S04]  /*0100*/  IMAD R9, R4, 0x40, R5 ;  /* 0x0000004004097824 */ /* 0x000fc800078e0205 */
[C---:B------:R-:W-:Y:S02]  /*0110*/  VIADD R11, R9.reuse, 0x200 ;  /* 0x00000200090b7836 */ /* 0x040fe40000000000 */
[----:B--2---:R-:W-:Y:S01]  /*0120*/  IMAD.WIDE R4, R9, 0x4, R6 ;  /* 0x0000000409047825 */ /* 0x004fe200078e0206 */
[----:B------:R-:W-:-:S03]  /*0130*/  CS2R R8, SRZ ;  /* 0x0000000000087805 */ /* 0x000fc6000001ff00 */
[----:B------:R-:W-:Y:S01]  /*0140*/  IMAD.WIDE R6, R11, 0x4, R6 ;  /* 0x000000040b067825 */ /* 0x000fe200078e0206 */
[----:B------:R-:W-:-:S04]  /*0150*/  CS2R R10, SRZ ;  /* 0x00000000000a7805 */ /* 0x000fc8000001ff00 */
[----:B------:R-:W2:Y:S04]  /*0160*/  @!P0 LDG.E.EL.128 R12, desc[UR6][R6.64] ;  /* 0x00000006060c8981 */ /* 0x000ea8000c2e1d00 */
[----:B------:R1:W3:Y:S01]  /*0170*/  @!P0 LDG.E.EL.128 R8, desc[UR6][R4.64] ;  /* 0x0000000604088981 */ /* 0x0002e2000c2e1d00 */
[----:B------:R-:W4:Y:S01]  /*0180*/  S2UR UR5, SR_CgaCtaId ;  /* 0x00000000000579c3 */ /* 0x000f220000008800 */
[----:B------:R-:W-:Y:S01]  /*0190*/  IMAD.SHL.U32 R16, R2, 0x40, RZ ;  /* 0x0000004002107824 */ /* 0x000fe200078e00ff */
[----:B------:R-:W-:-:S04]  /*01a0*/  UMOV UR4, 0x400 ;  /* 0x0000040000047882 */ /* 0x000fc80000000000 */
[----:B------:R-:W-:-:S04]  /*01b0*/  LOP3.LUT R16, R16, 0x3c0, RZ, 0xc0, !PT ;  /* 0x000003c010107812 */ /* 0x000fc800078ec0ff */
[----:B------:R-:W-:Y:S01]  /*01c0*/  LOP3.LUT R17, R16, R17, RZ, 0xfc, !PT ;  /* 0x0000001110117212 */ /* 0x000fe200078efcff */
[----:B----4-:R-:W-:-:S06]  /*01d0*/  UPRMT UR4, UR5, 0x654, UR4 ;  /* 0x0000065405047896 */ /* 0x010fcc0008000004 */
[----:B------:R-:W-:-:S04]  /*01e0*/  VIADD R16, R16, UR4 ;  /* 0x0000000410107c36 */ /* 0x000fc80008000000 */
[----:B------:R-:W-:Y:S01]  /*01f0*/  IMAD R22, R17, 0x4, R16 ;  /* 0x0000000411167824 */ /* 0x000fe200078e0210 */
[----:B------:R-:W-:-:S04]  /*0200*/  LOP3.LUT R18, R21, 0x1fc, RZ, 0xc0, !PT ;  /* 0x000001fc15127812 */ /* 0x000fc800078ec0ff */
[----:B------:R-:W-:Y:S02]  /*0210*/  LOP3.LUT R19, R18, 0x200, RZ, 0xfc, !PT ;  /* 0x0000020012137812 */ /* 0x000fe400078efcff */
[----:B-1----:R-:W-:Y:S02]  /*0220*/  LOP3.LUT R4, R2, 0x7c, RZ, 0xc0, !PT ;  /* 0x0000007c02047812 */ /* 0x002fe400078ec0ff */
[----:B------:R-:W-:Y:S02]  /*0230*/  LOP3.LUT R19, R19, 0x3f0, RZ, 0xc0, !PT ;  /* 0x000003f013137812 */ /* 0x000fe400078ec0ff */
[----:B------:R-:W-:-:S03]  /*0240*/  LEA R5, R4, UR4, 0x2 ;  /* 0x0000000404057c11 */ /* 0x000fc6000f8e10ff */
[----:B------:R-:W-:Y:S02]  /*0250*/  VIADD R19, R19, UR4 ;  /* 0x0000000413137c36 */ /* 0x000fe40008000000 */
[C---:B------:R-:W-:Y:S02]  /*0260*/  IMAD R16, R18.reuse, 0x4, R5 ;  /* 0x0000000412107824 */ /* 0x040fe400078e0205 */
[----:B------:R-:W-:Y:S01]  /*0270*/  IMAD R4, R18, 0x4, R19 ;  /* 0x0000000412047824 */ /* 0x000fe200078e0213 */
[----:B------:R-:W-:Y:S02]  /*0280*/  SHF.R.S32.HI R3, RZ, 0x1b, R3 ;  /* 0x0000001bff037819 */ /* 0x000fe40000011403 */
[----:B------:R-:W-:Y:S02]  /*0290*/  LOP3.LUT R20, R20, 0xc, R21, 0xf8, !PT ;  /* 0x0000000c14147812 */ /* 0x000fe400078ef815 */
[----:B------:R-:W-:-:S04]  /*02a0*/  SGXT R21, R3, 0x1 ;  /* 0x000000010315781a */ /* 0x000fc80000000200 */
[----:B------:R-:W-:Y:S01]  /*02b0*/  LEA.HI R21, R21, R20, RZ, 0x9 ;  /* 0x0000001415157211 */ /* 0x000fe200078f48ff */
[----:B--2---:R-:W-:Y:S04]  /*02c0*/  STS [R22+0x20], R12 ;  /* 0x0000200c16007388 */ /* 0x004fe80000000800 */
[----:B---3--:R-:W-:Y:S04]  /*02d0*/  STS [R22], R8 ;  /* 0x0000000816007388 */ /* 0x008fe80000000800 */
[----:B------:R1:W-:Y:S04]  /*02e0*/  STS [R22+0x50], R9 ;  /* 0x0000500916007388 */ /* 0x0003e80000000800 */
[----:B------:R-:W-:Y:S04]  /*02f0*/  STS [R22+0xa0], R10 ;  /* 0x0000a00a16007388 */ /* 0x000fe80000000800 */
[----:B------:R2:W-:Y:S01]  /*0300*/  STS [R22+0xf0], R11 ;  /* 0x0000f00b16007388 */ /* 0x0005e20000000800 */
[----:B-1----:R-:W1:Y:S03]  /*0310*/  LDC.64 R8, c[0x0][0x218] ;  /* 0x00008600ff087b82 */ /* 0x002e660000000a00 */
[----:B------:R3:W-:Y:S04]  /*0320*/  STS [R22+0x70], R13 ;  /* 0x0000700d16007388 */ /* 0x0007e80000000800 */
[----:B------:R-:W-:Y:S04]  /*0330*/  STS [R22+0xc0], R14 ;  /* 0x0000c00e16007388 */ /* 0x000fe80000000800 */
[----:B------:R4:W-:Y:S01]  /*0340*/  STS [R22+0x110], R15 ;  /* 0x0001100f16007388 */ /* 0x0009e20000000800 */
[----:B------:R-:W-:Y:S01]  /*0350*/  BAR.SYNC.DEFER_BLOCKING 0x0 ;  /* 0x0000000000007b1d */ /* 0x000fe20000010000 */
[----:B--2---:R-:W-:Y:S01]  /*0360*/  SHF.R.U32.HI R11, RZ, 0x2, R2 ;  /* 0x00000002ff0b7819 */ /* 0x004fe20000011602 */
[----:B------:R-:W-:-:S06]  /*0370*/  IMAD.SHL.U32 R10, R21, 0x40, RZ ;  /* 0x00000040150a7824 */ /* 0x000fcc00078e00ff */
[----:B------:R-:W2:Y:S01]  /*0380*/  LDC.64 R2, c[0x0][0x220] ;  /* 0x00008800ff027b82 */ /* 0x000ea20000000a00 */
[----:B------:R-:W-:Y:S01]  /*0390*/  SGXT.U32 R11, R11, 0x5 ;  /* 0x000000050b0b781a */ /* 0x000fe20000000000 */
[----:B------:R-:W5:Y:S04]  /*03a0*/  LDS.128 R16, [R16] ;  /* 0x0000000010107984 */ /* 0x000f680000000c00 */
[----:B------:R-:W2:Y:S01]  /*03b0*/  LDS.128 R4, [R4+0x800] ;  /* 0x0008000004047984 */ /* 0x000ea20000000c00 */
[----:B------:R-:W-:Y:S02]  /*03c0*/  LOP3.LUT R11, R0, R11, RZ, 0xfc, !PT ;  /* 0x0000000b000b7212 */ /* 0x000fe400078efcff */
[----:B------:R-:W-:Y:S02]  /*03d0*/  LOP3.LUT R21, R21, 0xfffffe00, RZ, 0xc0, !PT ;  /* 0xfffffe0015157812 */ /* 0x000fe400078ec0ff */
[----:B------:R-:W-:-:S02]  /*03e0*/  LOP3.LUT R10, R10, 0xffff8000, RZ, 0xc0, !PT ;  /* 0xffff80000a0a7812 */ /* 0x000fc400078ec0ff */
[C---:B------:R-:W-:Y:S02]  /*03f0*/  LOP3.LUT R0, R11.reuse, 0x20, RZ, 0xfc, !PT ;  /* 0x000000200b007812 */ /* 0x040fe400078efcff */
[----:B------:R-:W-:Y:S02]  /*0400*/  IADD3 R10, R10, R20, -R21 ;  /* 0x000000140a0a7210 */ /* 0x000fe40007ffe815 */
[C---:B------:R-:W-:Y:S02]  /*0410*/  ISETP.GE.AND P0, PT, R11.reuse, 0x40, PT ;  /* 0x000000400b00780c */ /* 0x040fe40003f06270 */
[C---:B------:R-:W-:Y:S01]  /*0420*/  ISETP.GE.AND P1, PT, R0.reuse, 0x40, PT ;  /* 0x000000400000780c */ /* 0x040fe20003f26270 */
[--C-:B---3--:R-:W-:Y:S02]  /*0430*/  IMAD R13, R11, 0x200, R10.reuse ;  /* 0x000002000b0d7824 */ /* 0x108fe400078e020a */
[----:B----4-:R-:W-:Y:S02]  /*0440*/  IMAD R15, R0, 0x200, R10 ;  /* 0x00000200000f7824 */ /* 0x010fe400078e020a */
[----:B-1----:R-:W-:-:S04]  /*0450*/  IMAD.WIDE R10, R13, 0x4, R8 ;  /* 0x000000040d0a7825 */ /* 0x002fc800078e0208 */
[----:B------:R-:W-:-:S04]  /*0460*/  IMAD.WIDE R8, R15, 0x4, R8 ;  /* 0x000000040f087825 */ /* 0x000fc800078e0208 */
[----:B--2---:R-:W-:-:S04]  /*0470*/  IMAD.WIDE R12, R13, 0x4, R2 ;  /* 0x000000040d0c7825 */ /* 0x004fc800078e0202 */
[----:B------:R-:W-:Y:S01]  /*0480*/  IMAD.WIDE R2, R15, 0x4, R2 ;  /* 0x000000040f027825 */ /* 0x000fe200078e0202 */
[----:B-----5:R1:W-:Y:S04]  /*0490*/  @!P0 STG.E.128 desc[UR6][R10.64], R16 ;  /* 0x000000100a008986 */ /* 0x0203e8000c101d06 */
[----:B0-----:R1:W-:Y:S04]  /*04a0*/  @!P1 STG.E.128 desc[UR6][R8.64], R4 ;  /* 0x0000000408009986 */ /* 0x0013e8000c101d06 */
[----:B------:R1:W-:Y:S01]  /*04b0*/  @!P0 STG.E.128 desc[UR6][R12.64], R16 ;  /* 0x000000100c008986 */ /* 0x0003e2000c101d06 */
[----:B------:R-:W-:Y:S05]  /*04c0*/  @P1 EXIT ;  /* 0x000000000000194d */ /* 0x000fea0003800000 */
[----:B------:R-:W-:Y:S01]  /*04d0*/  STG.E.128 desc[UR6][R2.64], R4 ;  /* 0x0000000402007986 */ /* 0x000fe2000c101d06 */
[----:B------:R-:W-:Y:S05]  /*04e0*/  EXIT ;  /* 0x000000000000794d */ /* 0x000fea0003800000 */
.L_x_0:
[----:B------:R-:W-:-:S00]  /*04f0*/  BRA `(.L_x_0) ;  /* 0xfffffffc00fc7947 */ /* 0x000fc0000383ffff */
[----:B------:R-:W-:-:S00]  /*0500*/  NOP ;  /* 0x0000000000007918 */ /* 0x000fc00000000000 */
[----:B------:R-:W-:-:S00]  /*0510*/  NOP ;  /* 0x0000000000007918 */ /* 0x000fc00000000000 */
[----:B------:R-:W-:-:S00]  /*0520*/  NOP ;  /* 0x0000000000007918 */ /* 0x000fc00000000000 */
[----:B------:R-:W-:-:S00]  /*0530*/  NOP ;  /* 0x0000000000007918 */ /* 0x000fc00000000000 */
[----:B------:R-:W-:-:S00]  /*0540*/  NOP ;  /* 0x0000000000007918 */ /* 0x000fc00000000000 */
[----:B------:R-:W-:-:S00]  /*0550*/  NOP ;  /* 0x0000000000007918 */ /* 0x000fc00000000000 */
[----:B------:R-:W-:-:S00]  /*0560*/  NOP ;  /* 0x0000000000007918 */ /* 0x000fc00000000000 */
[----:B------:R-:W-:-:S00]  /*0570*/  NOP ;  /* 0x0000000000007918 */ /* 0x000fc00000000000 */
.L_x_1:


//--------------------- .nv.shared.triton_poi_fused_convolution_17 --------------------------
	.section	.nv.shared.triton_poi_fused_convolution_17,"aw",@nobits
	.sectionflags	@""
	.align	16
	.zero		1024


//--------------------- .nv.constant0.triton_poi_fused_convolution_17 --------------------------
	.section	.nv.constant0.triton_poi_fused_convolution_17,"a",@progbits
	.sectionflags	@""
	.align	4
.nv.constant0.triton_poi_fused_convolution_17:
	.zero		560
